//
// Generated by NVIDIA NVVM Compiler
//
// Compiler Build ID: CL-36424714
// Cuda compilation tools, release 13.0, V13.0.88
// Based on NVVM 20.0.0
//

.version 9.0
.target sm_100
.address_size 64

	// .globl	default_function_kernel0

.visible .entry default_function_kernel0(
	.param .u64 .ptr .align 1 default_function_kernel0_param_0,
	.param .u64 .ptr .align 1 default_function_kernel0_param_1,
	.param .u64 .ptr .align 1 default_function_kernel0_param_2
)
{
	.reg .pred 	%p<8>;
	.reg .b32 	%r<20>;
	.reg .b32 	%f<17>;
	.reg .b64 	%rd<14>;

	ld.param.u64 	%rd1, [default_function_kernel0_param_0];
	ld.param.u64 	%rd2, [default_function_kernel0_param_1];
	ld.param.u64 	%rd3, [default_function_kernel0_param_2];
	mov.u32 	%r1, %tid.x;
	shr.u32 	%r3, %r1, 5;
	mov.u32 	%r4, %ctaid.x;
	shl.b32 	%r5, %r4, 3;
	add.s32 	%r2, %r5, %r3;
	setp.gt.s32 	%p1, %r2, 9;
	@%p1 bra 	$L__BB0_3;
	cvta.to.global.u64 	%rd4, %rd1;
	cvta.to.global.u64 	%rd5, %rd2;
	and.b32  	%r6, %r1, 31;
	shl.b32 	%r7, %r1, 2;
	cvt.u64.u32 	%rd6, %r7;
	and.b64  	%rd7, %rd6, 124;
	add.s64 	%rd8, %rd4, %rd7;
	ld.global.nc.f32 	%f2, [%rd8];
	shl.b32 	%r8, %r2, 6;
	or.b32  	%r9, %r8, %r6;
	mul.wide.s32 	%rd9, %r9, 4;
	add.s64 	%rd10, %rd5, %rd9;
	ld.global.nc.f32 	%f3, [%rd10];
	ld.global.nc.f32 	%f4, [%rd8+128];
	ld.global.nc.f32 	%f5, [%rd10+128];
	mul.f32 	%f6, %f4, %f5;
	fma.rn.f32 	%f7, %f2, %f3, %f6;
	mov.b32 	%r10, %f7;
	shfl.sync.bfly.b32	%r11|%p2, %r10, 16, 31, -1;
	mov.b32 	%f8, %r11;
	add.f32 	%f9, %f7, %f8;
	mov.b32 	%r12, %f9;
	shfl.sync.bfly.b32	%r13|%p3, %r12, 8, 31, -1;
	mov.b32 	%f10, %r13;
	add.f32 	%f11, %f9, %f10;
	mov.b32 	%r14, %f11;
	shfl.sync.bfly.b32	%r15|%p4, %r14, 4, 31, -1;
	mov.b32 	%f12, %r15;
	add.f32 	%f13, %f11, %f12;
	mov.b32 	%r16, %f13;
	shfl.sync.bfly.b32	%r17|%p5, %r16, 2, 31, -1;
	mov.b32 	%f14, %r17;
	add.f32 	%f15, %f13, %f14;
	mov.b32 	%r18, %f15;
	shfl.sync.bfly.b32	%r19|%p6, %r18, 1, 31, -1;
	mov.b32 	%f16, %r19;
	add.f32 	%f1, %f15, %f16;
	setp.ne.s32 	%p7, %r6, 0;
	@%p7 bra 	$L__BB0_3;
	cvta.to.global.u64 	%rd11, %rd3;
	mul.wide.s32 	%rd12, %r2, 4;
	add.s64 	%rd13, %rd11, %rd12;
	st.global.f32 	[%rd13], %f1;
$L__BB0_3:
	ret;

}


// ===== COMPILED SASS (sm_100) =====

	.target	sm_100

	.elftype	@"ET_EXEC"


//--------------------- .note.nv.tkinfo           --------------------------
	.section	.note.nv.tkinfo,"",@"SHT_NOTE"
	.sectionflags	@"SHF_NOTE_NV_TKINFO"
	.tkinfo
        /*0018*/ 	.word	0x00000002
        /*0030*/ 	.string	""
        /*0030*/ 	.string	"ptxas"
        /*0030*/ 	.string	"Cuda compilation tools, release 13.0, V13.0.88"
        /*0030*/ 	.string	"Build cuda_13.0.r13.0/compiler.36424714_0"
        /*0030*/ 	.string	"-arch sm_100 -m 64 "



//--------------------- .note.nv.cuinfo           --------------------------
	.section	.note.nv.cuinfo,"",@"SHT_NOTE"
	.sectionflags	@"SHF_NOTE_NV_CUINFO"
        /*0018*/ 	.short	0x0002
        /*001a*/ 	.short	0x0064
        /*001c*/ 	.short	0x0082
	.zero		2


//--------------------- .nv.info                  --------------------------
	.section	.nv.info,"",@"SHT_CUDA_INFO"
	.align	4


	//----- nvinfo : EIATTR_REGCOUNT
	.align		4
        /*0000*/ 	.byte	0x04, 0x2f
        /*0002*/ 	.short	(.L_1 - .L_0)
	.align		4
.L_0:
        /*0004*/ 	.word	index@(default_function_kernel0)
        /*0008*/ 	.word	0x0000000d


	//----- nvinfo : EIATTR_FRAME_SIZE
	.align		4
.L_1:
        /*000c*/ 	.byte	0x04, 0x11
        /*000e*/ 	.short	(.L_3 - .L_2)
	.align		4
.L_2:
        /*0010*/ 	.word	index@(default_function_kernel0)
        /*0014*/ 	.word	0x00000000


	//----- nvinfo : EIATTR_MIN_STACK_SIZE
	.align		4
.L_3:
        /*0018*/ 	.byte	0x04, 0x12
        /*001a*/ 	.short	(.L_5 - .L_4)
	.align		4
.L_4:
        /*001c*/ 	.word	index@(default_function_kernel0)
        /*0020*/ 	.word	0x00000000
.L_5:


//--------------------- .nv.compat                --------------------------
	.section	.nv.compat,"",@"SHT_CUDA_COMPAT_INFO"
	.align	4
        /*0000*/ 	.byte	0x02, 0x09, 0x00, 0x00, 0x02, 0x02, 0x01, 0x00, 0x02, 0x05, 0x05, 0x00, 0x03, 0x07, 0x01, 0x01
        /*0010*/ 	.byte	0x02, 0x03, 0x00, 0x00, 0x02, 0x06, 0x01, 0x00, 0x04, 0x0b, 0x08, 0x00, 0x09, 0x00, 0x00, 0x00
        /*0020*/ 	.byte	0x00, 0x00, 0x00, 0x00


//--------------------- .nv.info.default_function_kernel0 --------------------------
	.section	.nv.info.default_function_kernel0,"",@"SHT_CUDA_INFO"
	.sectionflags	@""
	.align	4


	//----- nvinfo : EIATTR_CUDA_API_VERSION
	.align		4
        /*0000*/ 	.byte	0x04, 0x37
        /*0002*/ 	.short	(.L_7 - .L_6)
.L_6:
        /*0004*/ 	.word	0x00000082


	//----- nvinfo : EIATTR_KPARAM_INFO
	.align		4
.L_7:
        /*0008*/ 	.byte	0x04, 0x17
        /*000a*/ 	.short	(.L_9 - .L_8)
.L_8:
        /*000c*/ 	.word	0x00000000
        /*0010*/ 	.short	0x0002
        /*0012*/ 	.short	0x0010
        /*0014*/ 	.byte	0x00, 0xf5, 0x21, 0x00


	//----- nvinfo : EIATTR_KPARAM_INFO
	.align		4
.L_9:
        /*0018*/ 	.byte	0x04, 0x17
        /*001a*/ 	.short	(.L_11 - .L_10)
.L_10:
        /*001c*/ 	.word	0x00000000
        /*0020*/ 	.short	0x0001
        /*0022*/ 	.short	0x0008
        /*0024*/ 	.byte	0x00, 0xf5, 0x21, 0x00


	//----- nvinfo : EIATTR_KPARAM_INFO
	.align		4
.L_11:
        /*0028*/ 	.byte	0x04, 0x17
        /*002a*/ 	.short	(.L_13 - .L_12)
.L_12:
        /*002c*/ 	.word	0x00000000
        /*0030*/ 	.short	0x0000
        /*0032*/ 	.short	0x0000
        /*0034*/ 	.byte	0x00, 0xf5, 0x21, 0x00


	//----- nvinfo : EIATTR_SPARSE_MMA_MASK
	.align		4
.L_13:
        /*0038*/ 	.byte	0x03, 0x50
        /*003a*/ 	.short	0x0000


	//----- nvinfo : EIATTR_MAXREG_COUNT
	.align		4
        /*003c*/ 	.byte	0x03, 0x1b
        /*003e*/ 	.short	0x00ff


	//----- nvinfo : EIATTR_MERCURY_ISA_VERSION
	.align		4
        /*0040*/ 	.byte	0x03, 0x5f
        /*0042*/ 	.short	0x0101


	//----- nvinfo : EIATTR_COOP_GROUP_MASK_REGIDS
	.align		4
        /*0044*/ 	.byte	0x04, 0x29
        /*0046*/ 	.short	(.L_15 - .L_14)


	//   ....[0]....
.L_14:
        /*0048*/ 	.word	0xffffffff


	//   ....[1]....
        /*004c*/ 	.word	0xffffffff


	//   ....[2]....
        /*0050*/ 	.word	0xffffffff


	//   ....[3]....
        /*0054*/ 	.word	0xffffffff


	//   ....[4]....
        /*0058*/ 	.word	0xffffffff


	//----- nvinfo : EIATTR_COOP_GROUP_INSTR_OFFSETS
	.align		4
.L_15:
        /*005c*/ 	.byte	0x04, 0x28
        /*005e*/ 	.short	(.L_17 - .L_16)


	//   ....[0]....
.L_16:
        /*0060*/ 	.word	0x00000170


	//   ....[1]....
        /*0064*/ 	.word	0x00000190


	//   ....[2]....
        /*0068*/ 	.word	0x000001b0


	//   ....[3]....
        /*006c*/ 	.word	0x000001d0


	//   ....[4]....
        /*0070*/ 	.word	0x000001f0


	//----- nvinfo : EIATTR_VRC_CTA_INIT_COUNT
	.align		4
.L_17:
        /*0074*/ 	.byte	0x02, 0x4a
	.zero		1
	.zero		1


	//----- nvinfo : EIATTR_EXIT_INSTR_OFFSETS
	.align		4
        /*0078*/ 	.byte	0x04, 0x1c
        /*007a*/ 	.short	(.L_19 - .L_18)


	//   ....[0]....
.L_18:
        /*007c*/ 	.word	0x00000060


	//   ....[1]....
        /*0080*/ 	.word	0x00000200


	//   ....[2]....
        /*0084*/ 	.word	0x00000250


	//----- nvinfo : EIATTR_CBANK_PARAM_SIZE
	.align		4
.L_19:
        /*0088*/ 	.byte	0x03, 0x19
        /*008a*/ 	.short	0x0018


	//----- nvinfo : EIATTR_PARAM_CBANK
	.align		4
        /*008c*/ 	.byte	0x04, 0x0a
        /*008e*/ 	.short	(.L_21 - .L_20)
	.align		4
.L_20:
        /*0090*/ 	.word	index@(.nv.constant0.default_function_kernel0)
        /*0094*/ 	.short	0x0380
        /*0096*/ 	.short	0x0018


	//----- nvinfo : EIATTR_SW_WAR
	.align		4
.L_21:
        /*0098*/ 	.byte	0x04, 0x36
        /*009a*/ 	.short	(.L_23 - .L_22)
.L_22:
        /*009c*/ 	.word	0x00000008
.L_23:


//--------------------- .nv.callgraph             --------------------------
	.section	.nv.callgraph,"",@"SHT_CUDA_CALLGRAPH"
	.align	4
	.sectionentsize	8
	.align		4
        /*0000*/ 	.word	0x00000000
	.align		4
        /*0004*/ 	.word	0xffffffff
	.align		4
        /*0008*/ 	.word	0x00000000
	.align		4
        /*000c*/ 	.word	0xfffffffe
	.align		4
        /*0010*/ 	.word	0x00000000
	.align		4
        /*0014*/ 	.word	0xfffffffd
	.align		4
        /*0018*/ 	.word	0x00000000
	.align		4
        /*001c*/ 	.word	0xfffffffc


//--------------------- .text.default_function_kernel0 --------------------------
	.section	.text.default_function_kernel0,"ax",@progbits
	.align	128
        .global         default_function_kernel0
        .type           default_function_kernel0,@function
        .size           default_function_kernel0,(.L_x_1 - default_function_kernel0)
        .other          default_function_kernel0,@"STO_CUDA_ENTRY STV_DEFAULT"
default_function_kernel0:
.text.default_function_kernel0:
[----:B------:R-:W-:Y:S01]  /*0000*/  LDC R1, c[0x0][0x37c] ;  /* 0x0000df00ff017b82 */ /* 0x000fe20000000800 */
[----:B------:R-:W0:Y:S01]  /*0010*/  S2R R3, SR_TID.X ;  /* 0x0000000000037919 */ /* 0x000e220000002100 */
[----:B------:R-:W1:Y:S01]  /*0020*/  S2R R5, SR_CTAID.X ;  /* 0x0000000000057919 */ /* 0x000e620000002500 */
[----:B0-----:R-:W-:-:S04]  /*0030*/  SHF.R.U32.HI R0, RZ, 0x5, R3 ;  /* 0x00000005ff007819 */ /* 0x001fc80000011603 */
[----:B-1----:R-:W-:-:S04]  /*0040*/  LEA R0, R5, R0, 0x3 ;  /* 0x0000000005007211 */ /* 0x002fc800078e18ff */
[----:B------:R-:W-:-:S13]  /*0050*/  ISETP.GT.AND P0, PT, R0, 0x9, PT ;  /* 0x000000090000780c */ /* 0x000fda0003f04270 */
[----:B------:R-:W-:Y:S05]  /*0060*/  @P0 EXIT ;  /* 0x000000000000094d */ /* 0x000fea0003800000 */
[----:B------:R-:W0:Y:S01]  /*0070*/  LDC.64 R4, c[0x0][0x388] ;  /* 0x0000e200ff047b82 */ /* 0x000e220000000a00 */
[----:B------:R-:W1:Y:S01]  /*0080*/  LDCU.64 UR6, c[0x0][0x380] ;  /* 0x00007000ff0677ac */ /* 0x000e620008000a00 */
[C---:B------:R-:W-:Y:S02]  /*0090*/  SHF.L.U32 R2, R3.reuse, 0x2, RZ ;  /* 0x0000000203027819 */ /* 0x040fe400000006ff */
[----:B------:R-:W-:Y:S01]  /*00a0*/  LOP3.LUT P0, R3, R3, 0x1f, RZ, 0xc0, !PT ;  /* 0x0000001f03037812 */ /* 0x000fe2000780c0ff */
[----:B------:R-:W2:Y:S01]  /*00b0*/  LDCU.64 UR4, c[0x0][0x358] ;  /* 0x00006b00ff0477ac */ /* 0x000ea20008000a00 */
[----:B------:R-:W-:Y:S02]  /*00c0*/  LOP3.LUT R2, R2, 0x7c, RZ, 0xc0, !PT ;  /* 0x0000007c02027812 */ /* 0x000fe400078ec0ff */
[----:B------:R-:W-:Y:S02]  /*00d0*/  LEA R3, R0, R3, 0x6 ;  /* 0x0000000300037211 */ /* 0x000fe400078e30ff */
[----:B-1----:R-:W-:-:S03]  /*00e0*/  IADD3 R2, P1, PT, R2, UR6, RZ ;  /* 0x0000000602027c10 */ /* 0x002fc6000ff3e0ff */
[----:B0-----:R-:W-:Y:S01]  /*00f0*/  IMAD.WIDE R4, R3, 0x4, R4 ;  /* 0x0000000403047825 */ /* 0x001fe200078e0204 */
[----:B------:R-:W-:-:S04]  /*0100*/  IADD3.X R3, PT, PT, RZ, UR7, RZ, P1, !PT ;  /* 0x00000007ff037c10 */ /* 0x000fc80008ffe4ff */
[----:B--2---:R-:W2:Y:S04]  /*0110*/  LDG.E.CONSTANT R9, desc[UR4][R4.64+0x80] ;  /* 0x0000800404097981 */ /* 0x004ea8000c1e9900 */
[----:B------:R-:W2:Y:S04]  /*0120*/  LDG.E.CONSTANT R8, desc[UR4][R2.64+0x80] ;  /* 0x0000800402087981 */ /* 0x000ea8000c1e9900 */
[----:B------:R-:W3:Y:S04]  /*0130*/  LDG.E.CONSTANT R6, desc[UR4][R2.64] ;  /* 0x0000000402067981 */ /* 0x000ee8000c1e9900 */
[----:B------:R-:W3:Y:S01]  /*0140*/  LDG.E.CONSTANT R7, desc[UR4][R4.64] ;  /* 0x0000000404077981 */ /* 0x000ee2000c1e9900 */
[----:B--2---:R-:W-:-:S04]  /*0150*/  FMUL R9, R8, R9 ;  /* 0x0000000908097220 */ /* 0x004fc80000400000 */
[----:B---3--:R-:W-:-:S05]  /*0160*/  FFMA R6, R6, R7, R9 ;  /* 0x0000000706067223 */ /* 0x008fca0000000009 */
[----:B------:R-:W0:Y:S02]  /*0170*/  SHFL.BFLY PT, R7, R6, 0x10, 0x1f ;  /* 0x0e001f0006077f89 */ /* 0x000e2400000e0000 */
[----:B0-----:R-:W-:-:S05]  /*0180*/  FADD R7, R6, R7 ;  /* 0x0000000706077221 */ /* 0x001fca0000000000 */
[----:B------:R-:W0:Y:S02]  /*0190*/  SHFL.BFLY PT, R8, R7, 0x8, 0x1f ;  /* 0x0d001f0007087f89 */ /* 0x000e2400000e0000 */
[----:B0-----:R-:W-:-:S05]  /*01a0*/  FADD R8, R7, R8 ;  /* 0x0000000807087221 */ /* 0x001fca0000000000 */
[----:B------:R-:W0:Y:S02]  /*01b0*/  SHFL.BFLY PT, R9, R8, 0x4, 0x1f ;  /* 0x0c801f0008097f89 */ /* 0x000e2400000e0000 */
[----:B0-----:R-:W-:-:S05]  /*01c0*/  FADD R9, R8, R9 ;  /* 0x0000000908097221 */ /* 0x001fca0000000000 */
[----:B------:R-:W0:Y:S02]  /*01d0*/  SHFL.BFLY PT, R10, R9, 0x2, 0x1f ;  /* 0x0c401f00090a7f89 */ /* 0x000e2400000e0000 */
[----:B0-----:R-:W-:-:S05]  /*01e0*/  FADD R10, R9, R10 ;  /* 0x0000000a090a7221 */ /* 0x001fca0000000000 */
[----:B------:R0:W1:Y:S01]  /*01f0*/  SHFL.BFLY PT, R5, R10, 0x1, 0x1f ;  /* 0x0c201f000a057f89 */ /* 0x00006200000e0000 */
[----:B------:R-:W-:Y:S05]  /*0200*/  @P0 EXIT ;  /* 0x000000000000094d */ /* 0x000fea0003800000 */
[----:B------:R-:W2:Y:S01]  /*0210*/  LDC.64 R2, c[0x0][0x390] ;  /* 0x0000e400ff027b82 */ /* 0x000ea20000000a00 */
[----:B-1----:R-:W-:Y:S01]  /*0220*/  FADD R5, R10, R5 ;  /* 0x000000050a057221 */ /* 0x002fe20000000000 */
[----:B--2---:R-:W-:-:S05]  /*0230*/  IMAD.WIDE R2, R0, 0x4, R2 ;  /* 0x0000000400027825 */ /* 0x004fca00078e0202 */
[----:B------:R-:W-:Y:S01]  /*0240*/  STG.E desc[UR4][R2.64], R5 ;  /* 0x0000000502007986 */ /* 0x000fe2000c101904 */
[----:B------:R-:W-:Y:S05]  /*0250*/  EXIT ;  /* 0x000000000000794d */ /* 0x000fea0003800000 */
.L_x_0:
[----:B------:R-:W-:-:S00]  /*0260*/  BRA `(.L_x_0) ;  /* 0xfffffffc00fc7947 */ /* 0x000fc0000383ffff */
[----:B------:R-:W-:-:S00]  /*0270*/  NOP ;  /* 0x0000000000007918 */ /* 0x000fc00000000000 */
        /* <DEDUP_REMOVED lines=8> */
.L_x_1:


//--------------------- .nv.shared.reserved.0     --------------------------
	.section	.nv.shared.reserved.0,"aw",@nobits
	.weak		__nv_reservedSMEM_offset_0_alias
	.size		__nv_reservedSMEM_offset_0_alias, 0, 64
	.other		__nv_reservedSMEM_offset_0_alias,@"STO_CUDA_RESERVED_SHARED STV_DEFAULT"
__nv_reservedSMEM_offset_0_alias:
	.zero		0
	.zero		64


//--------------------- .nv.constant0.default_function_kernel0 --------------------------
	.section	.nv.constant0.default_function_kernel0,"a",@progbits
	.sectionflags	@""
	.align	4
.nv.constant0.default_function_kernel0:
	.zero		920


//--------------------- SYMBOLS --------------------------

	.type		.nv.reservedSmem.offset0,@object
	.size		.nv.reservedSmem.offset0,0x4
